//
// Generated by NVIDIA NVVM Compiler
//
// Compiler Build ID: CL-36424714
// Cuda compilation tools, release 13.0, V13.0.88
// Based on NVVM 20.0.0
//

.version 9.0
.target sm_100
.address_size 64

	// .globl	_Z23smem_cuda_transpose_optiPKdPd
// _ZZ23smem_cuda_transpose_optiPKdPdE9smemArray has been demoted

.visible .entry _Z23smem_cuda_transpose_optiPKdPd(
	.param .u32 _Z23smem_cuda_transpose_optiPKdPd_param_0,
	.param .u64 .ptr .align 1 _Z23smem_cuda_transpose_optiPKdPd_param_1,
	.param .u64 .ptr .align 1 _Z23smem_cuda_transpose_optiPKdPd_param_2
)
{
	.reg .b32 	%r<67>;
	.reg .b64 	%rd<37>;
	.reg .b64 	%fd<17>;
	// demoted variable
	.shared .align 8 .b8 _ZZ23smem_cuda_transpose_optiPKdPdE9smemArray[8448];
	ld.param.u32 	%r1, [_Z23smem_cuda_transpose_optiPKdPd_param_0];
	ld.param.u64 	%rd1, [_Z23smem_cuda_transpose_optiPKdPd_param_1];
	ld.param.u64 	%rd2, [_Z23smem_cuda_transpose_optiPKdPd_param_2];
	mov.u32 	%r2, %ntid.x;
	mov.u32 	%r3, %ctaid.y;
	mul.lo.s32 	%r4, %r2, %r3;
	mov.u32 	%r5, %tid.y;
	add.s32 	%r6, %r4, %r5;
	mov.u32 	%r7, %ctaid.x;
	mul.lo.s32 	%r8, %r2, %r7;
	mov.u32 	%r9, %tid.x;
	add.s32 	%r10, %r8, %r9;
	mov.u32 	%r11, _ZZ23smem_cuda_transpose_optiPKdPdE9smemArray;
	mad.lo.s32 	%r12, %r9, 264, %r11;
	mov.u32 	%r13, %ntid.y;
	cvta.to.global.u64 	%rd3, %rd1;
	mad.lo.s32 	%r14, %r6, %r1, %r10;
	mul.wide.u32 	%rd4, %r14, 8;
	add.s64 	%rd5, %rd3, %rd4;
	ld.global.f64 	%fd1, [%rd5];
	shl.b32 	%r15, %r5, 3;
	add.s32 	%r16, %r12, %r15;
	st.shared.f64 	[%r16], %fd1;
	add.s32 	%r17, %r6, %r13;
	mad.lo.s32 	%r18, %r17, %r1, %r10;
	mul.wide.u32 	%rd6, %r18, 8;
	add.s64 	%rd7, %rd3, %rd6;
	ld.global.f64 	%fd2, [%rd7];
	shl.b32 	%r19, %r13, 3;
	add.s32 	%r20, %r16, %r19;
	st.shared.f64 	[%r20], %fd2;
	add.s32 	%r21, %r17, %r13;
	mad.lo.s32 	%r22, %r21, %r1, %r10;
	mul.wide.u32 	%rd8, %r22, 8;
	add.s64 	%rd9, %rd3, %rd8;
	ld.global.f64 	%fd3, [%rd9];
	add.s32 	%r23, %r20, %r19;
	st.shared.f64 	[%r23], %fd3;
	add.s32 	%r24, %r21, %r13;
	mad.lo.s32 	%r25, %r24, %r1, %r10;
	mul.wide.u32 	%rd10, %r25, 8;
	add.s64 	%rd11, %rd3, %rd10;
	ld.global.f64 	%fd4, [%rd11];
	add.s32 	%r26, %r23, %r19;
	st.shared.f64 	[%r26], %fd4;
	add.s32 	%r27, %r24, %r13;
	mad.lo.s32 	%r28, %r27, %r1, %r10;
	mul.wide.u32 	%rd12, %r28, 8;
	add.s64 	%rd13, %rd3, %rd12;
	ld.global.f64 	%fd5, [%rd13];
	add.s32 	%r29, %r26, %r19;
	st.shared.f64 	[%r29], %fd5;
	add.s32 	%r30, %r27, %r13;
	mad.lo.s32 	%r31, %r30, %r1, %r10;
	mul.wide.u32 	%rd14, %r31, 8;
	add.s64 	%rd15, %rd3, %rd14;
	ld.global.f64 	%fd6, [%rd15];
	add.s32 	%r32, %r29, %r19;
	st.shared.f64 	[%r32], %fd6;
	add.s32 	%r33, %r30, %r13;
	mad.lo.s32 	%r34, %r33, %r1, %r10;
	mul.wide.u32 	%rd16, %r34, 8;
	add.s64 	%rd17, %rd3, %rd16;
	ld.global.f64 	%fd7, [%rd17];
	add.s32 	%r35, %r32, %r19;
	st.shared.f64 	[%r35], %fd7;
	add.s32 	%r36, %r33, %r13;
	mad.lo.s32 	%r37, %r36, %r1, %r10;
	mul.wide.u32 	%rd18, %r37, 8;
	add.s64 	%rd19, %rd3, %rd18;
	ld.global.f64 	%fd8, [%rd19];
	add.s32 	%r38, %r35, %r19;
	st.shared.f64 	[%r38], %fd8;
	bar.sync 	0;
	add.s32 	%r39, %r8, %r5;
	add.s32 	%r40, %r4, %r9;
	shl.b32 	%r41, %r9, 8;
	sub.s32 	%r42, %r12, %r41;
	cvta.to.global.u64 	%rd20, %rd2;
	mad.lo.s32 	%r43, %r5, 264, %r42;
	ld.shared.f64 	%fd9, [%r43];
	mad.lo.s32 	%r44, %r39, %r1, %r40;
	mul.wide.u32 	%rd21, %r44, 8;
	add.s64 	%rd22, %rd20, %rd21;
	st.global.f64 	[%rd22], %fd9;
	mul.lo.s32 	%r45, %r13, 264;
	add.s32 	%r46, %r43, %r45;
	ld.shared.f64 	%fd10, [%r46];
	add.s32 	%r47, %r39, %r13;
	mad.lo.s32 	%r48, %r47, %r1, %r40;
	mul.wide.u32 	%rd23, %r48, 8;
	add.s64 	%rd24, %rd20, %rd23;
	st.global.f64 	[%rd24], %fd10;
	add.s32 	%r49, %r46, %r45;
	ld.shared.f64 	%fd11, [%r49];
	add.s32 	%r50, %r47, %r13;
	mad.lo.s32 	%r51, %r50, %r1, %r40;
	mul.wide.u32 	%rd25, %r51, 8;
	add.s64 	%rd26, %rd20, %rd25;
	st.global.f64 	[%rd26], %fd11;
	add.s32 	%r52, %r49, %r45;
	ld.shared.f64 	%fd12, [%r52];
	add.s32 	%r53, %r50, %r13;
	mad.lo.s32 	%r54, %r53, %r1, %r40;
	mul.wide.u32 	%rd27, %r54, 8;
	add.s64 	%rd28, %rd20, %rd27;
	st.global.f64 	[%rd28], %fd12;
	add.s32 	%r55, %r52, %r45;
	ld.shared.f64 	%fd13, [%r55];
	add.s32 	%r56, %r53, %r13;
	mad.lo.s32 	%r57, %r56, %r1, %r40;
	mul.wide.u32 	%rd29, %r57, 8;
	add.s64 	%rd30, %rd20, %rd29;
	st.global.f64 	[%rd30], %fd13;
	add.s32 	%r58, %r55, %r45;
	ld.shared.f64 	%fd14, [%r58];
	add.s32 	%r59, %r56, %r13;
	mad.lo.s32 	%r60, %r59, %r1, %r40;
	mul.wide.u32 	%rd31, %r60, 8;
	add.s64 	%rd32, %rd20, %rd31;
	st.global.f64 	[%rd32], %fd14;
	add.s32 	%r61, %r58, %r45;
	ld.shared.f64 	%fd15, [%r61];
	add.s32 	%r62, %r59, %r13;
	mad.lo.s32 	%r63, %r62, %r1, %r40;
	mul.wide.u32 	%rd33, %r63, 8;
	add.s64 	%rd34, %rd20, %rd33;
	st.global.f64 	[%rd34], %fd15;
	add.s32 	%r64, %r61, %r45;
	ld.shared.f64 	%fd16, [%r64];
	add.s32 	%r65, %r62, %r13;
	mad.lo.s32 	%r66, %r65, %r1, %r40;
	mul.wide.u32 	%rd35, %r66, 8;
	add.s64 	%rd36, %rd20, %rd35;
	st.global.f64 	[%rd36], %fd16;
	ret;

}


// ===== COMPILED SASS (sm_100) =====

	.target	sm_100

	.elftype	@"ET_EXEC"


//--------------------- .note.nv.tkinfo           --------------------------
	.section	.note.nv.tkinfo,"",@"SHT_NOTE"
	.sectionflags	@"SHF_NOTE_NV_TKINFO"
	.tkinfo
        /*0018*/ 	.word	0x00000002
        /*0030*/ 	.string	""
        /*0030*/ 	.string	"ptxas"
        /*0030*/ 	.string	"Cuda compilation tools, release 13.0, V13.0.88"
        /*0030*/ 	.string	"Build cuda_13.0.r13.0/compiler.36424714_0"
        /*0030*/ 	.string	"-arch sm_100 -m 64 "



//--------------------- .note.nv.cuinfo           --------------------------
	.section	.note.nv.cuinfo,"",@"SHT_NOTE"
	.sectionflags	@"SHF_NOTE_NV_CUINFO"
        /*0018*/ 	.short	0x0002
        /*001a*/ 	.short	0x0064
        /*001c*/ 	.short	0x0082
	.zero		2


//--------------------- .nv.info                  --------------------------
	.section	.nv.info,"",@"SHT_CUDA_INFO"
	.align	4


	//----- nvinfo : EIATTR_REGCOUNT
	.align		4
        /*0000*/ 	.byte	0x04, 0x2f
        /*0002*/ 	.short	(.L_1 - .L_0)
	.align		4
.L_0:
        /*0004*/ 	.word	index@(_Z23smem_cuda_transpose_optiPKdPd)
        /*0008*/ 	.word	0x00000020


	//----- nvinfo : EIATTR_FRAME_SIZE
	.align		4
.L_1:
        /*000c*/ 	.byte	0x04, 0x11
        /*000e*/ 	.short	(.L_3 - .L_2)
	.align		4
.L_2:
        /*0010*/ 	.word	index@(_Z23smem_cuda_transpose_optiPKdPd)
        /*0014*/ 	.word	0x00000000


	//----- nvinfo : EIATTR_MIN_STACK_SIZE
	.align		4
.L_3:
        /*0018*/ 	.byte	0x04, 0x12
        /*001a*/ 	.short	(.L_5 - .L_4)
	.align		4
.L_4:
        /*001c*/ 	.word	index@(_Z23smem_cuda_transpose_optiPKdPd)
        /*0020*/ 	.word	0x00000000
.L_5:


//--------------------- .nv.compat                --------------------------
	.section	.nv.compat,"",@"SHT_CUDA_COMPAT_INFO"
	.align	4
        /*0000*/ 	.byte	0x02, 0x09, 0x00, 0x00, 0x02, 0x02, 0x01, 0x00, 0x02, 0x05, 0x05, 0x00, 0x03, 0x07, 0x01, 0x01
        /*0010*/ 	.byte	0x02, 0x03, 0x00, 0x00, 0x02, 0x06, 0x01, 0x00, 0x04, 0x0b, 0x08, 0x00, 0x09, 0x00, 0x00, 0x00
        /*0020*/ 	.byte	0x00, 0x00, 0x00, 0x00


//--------------------- .nv.info._Z23smem_cuda_transpose_optiPKdPd --------------------------
	.section	.nv.info._Z23smem_cuda_transpose_optiPKdPd,"",@"SHT_CUDA_INFO"
	.sectionflags	@""
	.align	4


	//----- nvinfo : EIATTR_CUDA_API_VERSION
	.align		4
        /*0000*/ 	.byte	0x04, 0x37
        /*0002*/ 	.short	(.L_7 - .L_6)
.L_6:
        /*0004*/ 	.word	0x00000082


	//----- nvinfo : EIATTR_KPARAM_INFO
	.align		4
.L_7:
        /*0008*/ 	.byte	0x04, 0x17
        /*000a*/ 	.short	(.L_9 - .L_8)
.L_8:
        /*000c*/ 	.word	0x00000000
        /*0010*/ 	.short	0x0002
        /*0012*/ 	.short	0x0010
        /*0014*/ 	.byte	0x00, 0xf5, 0x21, 0x00


	//----- nvinfo : EIATTR_KPARAM_INFO
	.align		4
.L_9:
        /*0018*/ 	.byte	0x04, 0x17
        /*001a*/ 	.short	(.L_11 - .L_10)
.L_10:
        /*001c*/ 	.word	0x00000000
        /*0020*/ 	.short	0x0001
        /*0022*/ 	.short	0x0008
        /*0024*/ 	.byte	0x00, 0xf5, 0x21, 0x00


	//----- nvinfo : EIATTR_KPARAM_INFO
	.align		4
.L_11:
        /*0028*/ 	.byte	0x04, 0x17
        /*002a*/ 	.short	(.L_13 - .L_12)
.L_12:
        /*002c*/ 	.word	0x00000000
        /*0030*/ 	.short	0x0000
        /*0032*/ 	.short	0x0000
        /*0034*/ 	.byte	0x00, 0xf0, 0x11, 0x00


	//----- nvinfo : EIATTR_SPARSE_MMA_MASK
	.align		4
.L_13:
        /*0038*/ 	.byte	0x03, 0x50
        /*003a*/ 	.short	0x0000


	//----- nvinfo : EIATTR_MAXREG_COUNT
	.align		4
        /*003c*/ 	.byte	0x03, 0x1b
        /*003e*/ 	.short	0x00ff


	//----- nvinfo : EIATTR_NUM_BARRIERS
	.align		4
        /*0040*/ 	.byte	0x02, 0x4c
        /*0042*/ 	.byte	0x01
	.zero		1


	//----- nvinfo : EIATTR_MERCURY_ISA_VERSION
	.align		4
        /*0044*/ 	.byte	0x03, 0x5f
        /*0046*/ 	.short	0x0101


	//----- nvinfo : EIATTR_VRC_CTA_INIT_COUNT
	.align		4
        /*0048*/ 	.byte	0x02, 0x4a
	.zero		1
	.zero		1


	//----- nvinfo : EIATTR_EXIT_INSTR_OFFSETS
	.align		4
        /*004c*/ 	.byte	0x04, 0x1c
        /*004e*/ 	.short	(.L_15 - .L_14)


	//   ....[0]....
.L_14:
        /*0050*/ 	.word	0x00000730


	//----- nvinfo : EIATTR_CBANK_PARAM_SIZE
	.align		4
.L_15:
        /*0054*/ 	.byte	0x03, 0x19
        /*0056*/ 	.short	0x0018


	//----- nvinfo : EIATTR_PARAM_CBANK
	.align		4
        /*0058*/ 	.byte	0x04, 0x0a
        /*005a*/ 	.short	(.L_17 - .L_16)
	.align		4
.L_16:
        /*005c*/ 	.word	index@(.nv.constant0._Z23smem_cuda_transpose_optiPKdPd)
        /*0060*/ 	.short	0x0380
        /*0062*/ 	.short	0x0018


	//----- nvinfo : EIATTR_SW_WAR
	.align		4
.L_17:
        /*0064*/ 	.byte	0x04, 0x36
        /*0066*/ 	.short	(.L_19 - .L_18)
.L_18:
        /*0068*/ 	.word	0x00000008
.L_19:


//--------------------- .nv.callgraph             --------------------------
	.section	.nv.callgraph,"",@"SHT_CUDA_CALLGRAPH"
	.align	4
	.sectionentsize	8
	.align		4
        /*0000*/ 	.word	0x00000000
	.align		4
        /*0004*/ 	.word	0xffffffff
	.align		4
        /*0008*/ 	.word	0x00000000
	.align		4
        /*000c*/ 	.word	0xfffffffe
	.align		4
        /*0010*/ 	.word	0x00000000
	.align		4
        /*0014*/ 	.word	0xfffffffd
	.align		4
        /*0018*/ 	.word	0x00000000
	.align		4
        /*001c*/ 	.word	0xfffffffc


//--------------------- .text._Z23smem_cuda_transpose_optiPKdPd --------------------------
	.section	.text._Z23smem_cuda_transpose_optiPKdPd,"ax",@progbits
	.align	128
        .global         _Z23smem_cuda_transpose_optiPKdPd
        .type           _Z23smem_cuda_transpose_optiPKdPd,@function
        .size           _Z23smem_cuda_transpose_optiPKdPd,(.L_x_1 - _Z23smem_cuda_transpose_optiPKdPd)
        .other          _Z23smem_cuda_transpose_optiPKdPd,@"STO_CUDA_ENTRY STV_DEFAULT"
_Z23smem_cuda_transpose_optiPKdPd:
.text._Z23smem_cuda_transpose_optiPKdPd:
[----:B------:R-:W-:Y:S01]  /*0000*/  LDC R1, c[0x0][0x37c] ;  /* 0x0000df00ff017b82 */ /* 0x000fe20000000800 */
[----:B------:R-:W0:Y:S01]  /*0010*/  S2R R14, SR_CTAID.Y ;  /* 0x00000000000e7919 */ /* 0x000e220000002600 */
[----:B------:R-:W0:Y:S06]  /*0020*/  LDCU UR6, c[0x0][0x360] ;  /* 0x00006c00ff0677ac */ /* 0x000e2c0008000800 */
[----:B------:R-:W1:Y:S01]  /*0030*/  LDC R0, c[0x0][0x364] ;  /* 0x0000d900ff007b82 */ /* 0x000e620000000800 */
[----:B------:R-:W0:Y:S01]  /*0040*/  S2R R16, SR_TID.Y ;  /* 0x0000000000107919 */ /* 0x000e220000002200 */
[----:B------:R-:W2:Y:S01]  /*0050*/  LDCU UR7, c[0x0][0x380] ;  /* 0x00007000ff0777ac */ /* 0x000ea20008000800 */
[----:B------:R-:W3:Y:S01]  /*0060*/  S2R R17, SR_TID.X ;  /* 0x0000000000117919 */ /* 0x000ee20000002100 */
[----:B------:R-:W4:Y:S04]  /*0070*/  LDCU.64 UR4, c[0x0][0x358] ;  /* 0x00006b00ff0477ac */ /* 0x000f280008000a00 */
[----:B------:R-:W5:Y:S01]  /*0080*/  LDC.64 R18, c[0x0][0x388] ;  /* 0x0000e200ff127b82 */ /* 0x000f620000000a00 */
[----:B------:R-:W3:Y:S01]  /*0090*/  S2R R15, SR_CTAID.X ;  /* 0x00000000000f7919 */ /* 0x000ee20000002500 */
[----:B0-----:R-:W-:-:S05]  /*00a0*/  IMAD R2, R14, UR6, R16 ;  /* 0x000000060e027c24 */ /* 0x001fca000f8e0210 */
[----:B-1----:R-:W-:Y:S01]  /*00b0*/  IADD3 R4, PT, PT, R2, R0, RZ ;  /* 0x0000000002047210 */ /* 0x002fe20007ffe0ff */
[----:B---3--:R-:W-:-:S03]  /*00c0*/  IMAD R23, R15, UR6, R17 ;  /* 0x000000060f177c24 */ /* 0x008fc6000f8e0211 */
[----:B------:R-:W-:Y:S01]  /*00d0*/  IADD3 R6, PT, PT, R4, R0, RZ ;  /* 0x0000000004067210 */ /* 0x000fe20007ffe0ff */
[----:B--2---:R-:W-:-:S03]  /*00e0*/  IMAD R3, R2, UR7, R23 ;  /* 0x0000000702037c24 */ /* 0x004fc6000f8e0217 */
[-C--:B------:R-:W-:Y:S01]  /*00f0*/  IADD3 R7, PT, PT, R6, R0.reuse, RZ ;  /* 0x0000000006077210 */ /* 0x080fe20007ffe0ff */
[--C-:B------:R-:W-:Y:S02]  /*0100*/  IMAD R5, R4, UR7, R23.reuse ;  /* 0x0000000704057c24 */ /* 0x100fe4000f8e0217 */
[----:B------:R-:W-:Y:S01]  /*0110*/  IMAD R11, R6, UR7, R23 ;  /* 0x00000007060b7c24 */ /* 0x000fe2000f8e0217 */
[----:B------:R-:W-:Y:S01]  /*0120*/  IADD3 R8, PT, PT, R7, R0, RZ ;  /* 0x0000000007087210 */ /* 0x000fe20007ffe0ff */
[----:B-----5:R-:W-:-:S03]  /*0130*/  IMAD.WIDE.U32 R2, R3, 0x8, R18 ;  /* 0x0000000803027825 */ /* 0x020fc600078e0012 */
[CC--:B------:R-:W-:Y:S01]  /*0140*/  IADD3 R13, PT, PT, R8.reuse, R0.reuse, RZ ;  /* 0x00000000080d7210 */ /* 0x0c0fe20007ffe0ff */
[----:B------:R-:W-:Y:S02]  /*0150*/  IMAD R7, R7, UR7, R23 ;  /* 0x0000000707077c24 */ /* 0x000fe4000f8e0217 */
[--C-:B------:R-:W-:Y:S01]  /*0160*/  IMAD.WIDE.U32 R4, R5, 0x8, R18.reuse ;  /* 0x0000000805047825 */ /* 0x100fe200078e0012 */
[-C--:B------:R-:W-:Y:S01]  /*0170*/  IADD3 R9, PT, PT, R13, R0.reuse, RZ ;  /* 0x000000000d097210 */ /* 0x080fe20007ffe0ff */
[----:B----4-:R-:W2:Y:S02]  /*0180*/  LDG.E.64 R2, desc[UR4][R2.64] ;  /* 0x0000000402027981 */ /* 0x010ea4000c1e1b00 */
[----:B------:R-:W-:Y:S01]  /*0190*/  IMAD.WIDE.U32 R10, R11, 0x8, R18 ;  /* 0x000000080b0a7825 */ /* 0x000fe200078e0012 */
[----:B------:R-:W-:Y:S01]  /*01a0*/  IADD3 R12, PT, PT, R9, R0, RZ ;  /* 0x00000000090c7210 */ /* 0x000fe20007ffe0ff */
[----:B------:R-:W3:Y:S02]  /*01b0*/  LDG.E.64 R4, desc[UR4][R4.64] ;  /* 0x0000000404047981 */ /* 0x000ee4000c1e1b00 */
[----:B------:R-:W-:-:S02]  /*01c0*/  IMAD R21, R8, UR7, R23 ;  /* 0x0000000708157c24 */ /* 0x000fc4000f8e0217 */
[----:B------:R-:W-:Y:S01]  /*01d0*/  IMAD.WIDE.U32 R6, R7, 0x8, R18 ;  /* 0x0000000807067825 */ /* 0x000fe200078e0012 */
[----:B------:R-:W4:Y:S03]  /*01e0*/  LDG.E.64 R10, desc[UR4][R10.64] ;  /* 0x000000040a0a7981 */ /* 0x000f26000c1e1b00 */
[--C-:B------:R-:W-:Y:S02]  /*01f0*/  IMAD R13, R13, UR7, R23.reuse ;  /* 0x000000070d0d7c24 */ /* 0x100fe4000f8e0217 */
[--C-:B------:R-:W-:Y:S01]  /*0200*/  IMAD R9, R9, UR7, R23.reuse ;  /* 0x0000000709097c24 */ /* 0x100fe2000f8e0217 */
[----:B------:R-:W5:Y:S01]  /*0210*/  LDG.E.64 R6, desc[UR4][R6.64] ;  /* 0x0000000406067981 */ /* 0x000f62000c1e1b00 */
[----:B------:R-:W-:Y:S02]  /*0220*/  IMAD R23, R12, UR7, R23 ;  /* 0x000000070c177c24 */ /* 0x000fe4000f8e0217 */
[----:B------:R-:W-:-:S04]  /*0230*/  IMAD.WIDE.U32 R20, R21, 0x8, R18 ;  /* 0x0000000815147825 */ /* 0x000fc800078e0012 */
[--C-:B------:R-:W-:Y:S02]  /*0240*/  IMAD.WIDE.U32 R12, R13, 0x8, R18.reuse ;  /* 0x000000080d0c7825 */ /* 0x100fe400078e0012 */
[----:B------:R-:W5:Y:S02]  /*0250*/  LDG.E.64 R20, desc[UR4][R20.64] ;  /* 0x0000000414147981 */ /* 0x000f64000c1e1b00 */
[--C-:B------:R-:W-:Y:S02]  /*0260*/  IMAD.WIDE.U32 R8, R9, 0x8, R18.reuse ;  /* 0x0000000809087825 */ /* 0x100fe400078e0012 */
[----:B------:R-:W5:Y:S02]  /*0270*/  LDG.E.64 R12, desc[UR4][R12.64] ;  /* 0x000000040c0c7981 */ /* 0x000f64000c1e1b00 */
[----:B------:R-:W-:Y:S02]  /*0280*/  IMAD.WIDE.U32 R18, R23, 0x8, R18 ;  /* 0x0000000817127825 */ /* 0x000fe400078e0012 */
[----:B------:R-:W5:Y:S04]  /*0290*/  LDG.E.64 R8, desc[UR4][R8.64] ;  /* 0x0000000408087981 */ /* 0x000f68000c1e1b00 */
[----:B------:R-:W5:Y:S01]  /*02a0*/  LDG.E.64 R18, desc[UR4][R18.64] ;  /* 0x0000000412127981 */ /* 0x000f62000c1e1b00 */
[----:B------:R-:W0:Y:S01]  /*02b0*/  S2R R23, SR_CgaCtaId ;  /* 0x0000000000177919 */ /* 0x000e220000008800 */
[----:B------:R-:W-:-:S04]  /*02c0*/  MOV R22, 0x400 ;  /* 0x0000040000167802 */ /* 0x000fc80000000f00 */
[----:B0-----:R-:W-:-:S05]  /*02d0*/  LEA R22, R23, R22, 0x18 ;  /* 0x0000001617167211 */ /* 0x001fca00078ec0ff */
[----:B------:R-:W-:-:S05]  /*02e0*/  IMAD R22, R17, 0x108, R22 ;  /* 0x0000010811167824 */ /* 0x000fca00078e0216 */
[----:B------:R-:W-:-:S04]  /*02f0*/  LEA R23, R16, R22, 0x3 ;  /* 0x0000001610177211 */ /* 0x000fc800078e18ff */
[----:B------:R-:W-:-:S04]  /*0300*/  LEA R25, R0, R23, 0x3 ;  /* 0x0000001700197211 */ /* 0x000fc800078e18ff */
[----:B------:R-:W-:-:S04]  /*0310*/  LEA R27, R0, R25, 0x3 ;  /* 0x00000019001b7211 */ /* 0x000fc800078e18ff */
[----:B------:R-:W-:-:S04]  /*0320*/  LEA R29, R0, R27, 0x3 ;  /* 0x0000001b001d7211 */ /* 0x000fc800078e18ff */
[----:B------:R-:W-:-:S04]  /*0330*/  LEA R24, R0, R29, 0x3 ;  /* 0x0000001d00187211 */ /* 0x000fc800078e18ff */
[----:B------:R-:W-:-:S04]  /*0340*/  LEA R26, R0, R24, 0x3 ;  /* 0x00000018001a7211 */ /* 0x000fc800078e18ff */
[C---:B------:R-:W-:Y:S01]  /*0350*/  LEA R28, R0.reuse, R26, 0x3 ;  /* 0x0000001a001c7211 */ /* 0x040fe200078e18ff */
[----:B------:R-:W-:Y:S02]  /*0360*/  IMAD R22, R17, -0x100, R22 ;  /* 0xffffff0011167824 */ /* 0x000fe400078e0216 */
[----:B------:R-:W-:Y:S01]  /*0370*/  IMAD R15, R15, UR6, R16 ;  /* 0x000000060f0f7c24 */ /* 0x000fe2000f8e0210 */
[----:B--2---:R0:W-:Y:S04]  /*0380*/  STS.64 [R23], R2 ;  /* 0x0000000217007388 */ /* 0x0041e80000000a00 */
[----:B---3--:R-:W-:Y:S04]  /*0390*/  STS.64 [R25], R4 ;  /* 0x0000000419007388 */ /* 0x008fe80000000a00 */
[----:B----4-:R-:W-:Y:S01]  /*03a0*/  STS.64 [R27], R10 ;  /* 0x0000000a1b007388 */ /* 0x010fe20000000a00 */
[----:B0-----:R-:W0:Y:S03]  /*03b0*/  LDC.64 R2, c[0x0][0x390] ;  /* 0x0000e400ff027b82 */ /* 0x001e260000000a00 */
[----:B-----5:R1:W-:Y:S04]  /*03c0*/  STS.64 [R29], R6 ;  /* 0x000000061d007388 */ /* 0x0203e80000000a00 */
[----:B------:R2:W-:Y:S01]  /*03d0*/  STS.64 [R24], R20 ;  /* 0x0000001418007388 */ /* 0x0005e20000000a00 */
[----:B-1----:R-:W-:-:S03]  /*03e0*/  LEA R7, R0, R28, 0x3 ;  /* 0x0000001c00077211 */ /* 0x002fc600078e18ff */
[----:B------:R-:W-:Y:S04]  /*03f0*/  STS.64 [R26], R12 ;  /* 0x0000000c1a007388 */ /* 0x000fe80000000a00 */
[----:B------:R1:W-:Y:S04]  /*0400*/  STS.64 [R28], R8 ;  /* 0x000000081c007388 */ /* 0x0003e80000000a00 */
[----:B------:R-:W-:Y:S01]  /*0410*/  STS.64 [R7], R18 ;  /* 0x0000001207007388 */ /* 0x000fe20000000a00 */
[----:B------:R-:W-:Y:S01]  /*0420*/  IMAD R23, R16, 0x108, R22 ;  /* 0x0000010810177824 */ /* 0x000fe200078e0216 */
[----:B------:R-:W-:Y:S03]  /*0430*/  BAR.SYNC.DEFER_BLOCKING 0x0 ;  /* 0x0000000000007b1d */ /* 0x000fe60000010000 */
[----:B------:R-:W-:-:S04]  /*0440*/  IMAD R25, R0, 0x108, R23 ;  /* 0x0000010800197824 */ /* 0x000fc800078e0217 */
[----:B------:R-:W-:-:S04]  /*0450*/  IMAD R11, R0, 0x108, R25 ;  /* 0x00000108000b7824 */ /* 0x000fc800078e0219 */
[----:B------:R-:W-:-:S04]  /*0460*/  IMAD R29, R0, 0x108, R11 ;  /* 0x00000108001d7824 */ /* 0x000fc800078e020b */
[C---:B--2---:R-:W-:Y:S01]  /*0470*/  IMAD R24, R0.reuse, 0x108, R29 ;  /* 0x0000010800187824 */ /* 0x044fe200078e021d */
[----:B------:R2:W3:Y:S03]  /*0480*/  LDS.64 R4, [R23] ;  /* 0x0000000017047984 */ /* 0x0004e60000000a00 */
[----:B------:R-:W-:Y:S02]  /*0490*/  IMAD R10, R0, 0x108, R24 ;  /* 0x00000108000a7824 */ /* 0x000fe400078e0218 */
[----:B------:R-:W-:Y:S01]  /*04a0*/  IMAD R22, R14, UR6, R17 ;  /* 0x000000060e167c24 */ /* 0x000fe2000f8e0211 */
[----:B------:R-:W4:Y:S01]  /*04b0*/  LDS.64 R18, [R25] ;  /* 0x0000000019127984 */ /* 0x000f220000000a00 */
[C---:B-1----:R-:W-:Y:S01]  /*04c0*/  IMAD R9, R0.reuse, 0x108, R10 ;  /* 0x0000010800097824 */ /* 0x042fe200078e020a */
[C---:B------:R-:W-:Y:S01]  /*04d0*/  IADD3 R20, PT, PT, R15.reuse, R0, RZ ;  /* 0x000000000f147210 */ /* 0x040fe20007ffe0ff */
[----:B------:R-:W-:Y:S01]  /*04e0*/  IMAD R27, R15, UR7, R22 ;  /* 0x000000070f1b7c24 */ /* 0x000fe2000f8e0216 */
[----:B------:R-:W1:Y:S01]  /*04f0*/  LDS.64 R16, [R11] ;  /* 0x000000000b107984 */ /* 0x000e620000000a00 */
[----:B------:R-:W-:-:S03]  /*0500*/  IMAD R6, R0, 0x108, R9 ;  /* 0x0000010800067824 */ /* 0x000fc600078e0209 */
[----:B------:R-:W5:Y:S04]  /*0510*/  LDS.64 R14, [R29] ;  /* 0x000000001d0e7984 */ /* 0x000f680000000a00 */
[----:B------:R3:W5:Y:S04]  /*0520*/  LDS.64 R12, [R24] ;  /* 0x00000000180c7984 */ /* 0x0007680000000a00 */
[----:B------:R-:W5:Y:S04]  /*0530*/  LDS.64 R10, [R10] ;  /* 0x000000000a0a7984 */ /* 0x000f680000000a00 */
[----:B------:R-:W5:Y:S04]  /*0540*/  LDS.64 R8, [R9] ;  /* 0x0000000009087984 */ /* 0x000f680000000a00 */
[----:B------:R-:W5:Y:S01]  /*0550*/  LDS.64 R6, [R6] ;  /* 0x0000000006067984 */ /* 0x000f620000000a00 */
[----:B--2---:R-:W-:Y:S01]  /*0560*/  IADD3 R23, PT, PT, R20, R0, RZ ;  /* 0x0000000014177210 */ /* 0x004fe20007ffe0ff */
[----:B0-----:R-:W-:-:S03]  /*0570*/  IMAD.WIDE.U32 R26, R27, 0x8, R2 ;  /* 0x000000081b1a7825 */ /* 0x001fc600078e0002 */
[-C--:B------:R-:W-:Y:S02]  /*0580*/  IADD3 R21, PT, PT, R23, R0.reuse, RZ ;  /* 0x0000000017157210 */ /* 0x080fe40007ffe0ff */
[----:B---3--:R0:W-:Y:S01]  /*0590*/  STG.E.64 desc[UR4][R26.64], R4 ;  /* 0x000000041a007986 */ /* 0x0081e2000c101b04 */
[--C-:B------:R-:W-:Y:S02]  /*05a0*/  IMAD R20, R20, UR7, R22.reuse ;  /* 0x0000000714147c24 */ /* 0x100fe4000f8e0216 */
[C---:B------:R-:W-:Y:S01]  /*05b0*/  IMAD R24, R21.reuse, UR7, R22 ;  /* 0x0000000715187c24 */ /* 0x040fe2000f8e0216 */
[----:B0-----:R-:W-:-:S04]  /*05c0*/  IADD3 R5, PT, PT, R21, R0, RZ ;  /* 0x0000000015057210 */ /* 0x001fc80007ffe0ff */
[----:B------:R-:W-:Y:S01]  /*05d0*/  IADD3 R25, PT, PT, R5, R0, RZ ;  /* 0x0000000005197210 */ /* 0x000fe20007ffe0ff */
[----:B------:R-:W-:-:S03]  /*05e0*/  IMAD.WIDE.U32 R20, R20, 0x8, R2 ;  /* 0x0000000814147825 */ /* 0x000fc600078e0002 */
[----:B------:R-:W-:Y:S01]  /*05f0*/  IADD3 R29, PT, PT, R25, R0, RZ ;  /* 0x00000000191d7210 */ /* 0x000fe20007ffe0ff */
[----:B------:R-:W-:-:S03]  /*0600*/  IMAD R28, R23, UR7, R22 ;  /* 0x00000007171c7c24 */ /* 0x000fc6000f8e0216 */
[----:B------:R-:W-:Y:S01]  /*0610*/  IADD3 R0, PT, PT, R29, R0, RZ ;  /* 0x000000001d007210 */ /* 0x000fe20007ffe0ff */
[--C-:B------:R-:W-:Y:S01]  /*0620*/  IMAD R23, R5, UR7, R22.reuse ;  /* 0x0000000705177c24 */ /* 0x100fe2000f8e0216 */
[----:B----4-:R0:W-:Y:S01]  /*0630*/  STG.E.64 desc[UR4][R20.64], R18 ;  /* 0x0000001214007986 */ /* 0x0101e2000c101b04 */
[--C-:B------:R-:W-:Y:S02]  /*0640*/  IMAD R25, R25, UR7, R22.reuse ;  /* 0x0000000719197c24 */ /* 0x100fe4000f8e0216 */
[----:B------:R-:W-:Y:S02]  /*0650*/  IMAD R27, R29, UR7, R22 ;  /* 0x000000071d1b7c24 */ /* 0x000fe4000f8e0216 */
[----:B------:R-:W-:-:S04]  /*0660*/  IMAD.WIDE.U32 R4, R28, 0x8, R2 ;  /* 0x000000081c047825 */ /* 0x000fc800078e0002 */
[----:B------:R-:W-:Y:S02]  /*0670*/  IMAD R29, R0, UR7, R22 ;  /* 0x00000007001d7c24 */ /* 0x000fe4000f8e0216 */
[----:B------:R-:W-:-:S04]  /*0680*/  IMAD.WIDE.U32 R22, R23, 0x8, R2 ;  /* 0x0000000817167825 */ /* 0x000fc800078e0002 */
[--C-:B0-----:R-:W-:Y:S01]  /*0690*/  IMAD.WIDE.U32 R18, R24, 0x8, R2.reuse ;  /* 0x0000000818127825 */ /* 0x101fe200078e0002 */
[----:B-1----:R-:W-:Y:S03]  /*06a0*/  STG.E.64 desc[UR4][R4.64], R16 ;  /* 0x0000001004007986 */ /* 0x002fe6000c101b04 */
[--C-:B------:R-:W-:Y:S01]  /*06b0*/  IMAD.WIDE.U32 R24, R25, 0x8, R2.reuse ;  /* 0x0000000819187825 */ /* 0x100fe200078e0002 */
[----:B-----5:R-:W-:Y:S03]  /*06c0*/  STG.E.64 desc[UR4][R18.64], R14 ;  /* 0x0000000e12007986 */ /* 0x020fe6000c101b04 */
[--C-:B------:R-:W-:Y:S01]  /*06d0*/  IMAD.WIDE.U32 R26, R27, 0x8, R2.reuse ;  /* 0x000000081b1a7825 */ /* 0x100fe200078e0002 */
[----:B------:R-:W-:Y:S03]  /*06e0*/  STG.E.64 desc[UR4][R22.64], R12 ;  /* 0x0000000c16007986 */ /* 0x000fe6000c101b04 */
[----:B------:R-:W-:Y:S01]  /*06f0*/  IMAD.WIDE.U32 R2, R29, 0x8, R2 ;  /* 0x000000081d027825 */ /* 0x000fe200078e0002 */
[----:B------:R-:W-:Y:S04]  /*0700*/  STG.E.64 desc[UR4][R24.64], R10 ;  /* 0x0000000a18007986 */ /* 0x000fe8000c101b04 */
[----:B------:R-:W-:Y:S04]  /*0710*/  STG.E.64 desc[UR4][R26.64], R8 ;  /* 0x000000081a007986 */ /* 0x000fe8000c101b04 */
[----:B------:R-:W-:Y:S01]  /*0720*/  STG.E.64 desc[UR4][R2.64], R6 ;  /* 0x0000000602007986 */ /* 0x000fe2000c101b04 */
[----:B------:R-:W-:Y:S05]  /*0730*/  EXIT ;  /* 0x000000000000794d */ /* 0x000fea0003800000 */
.L_x_0:
[----:B------:R-:W-:-:S00]  /*0740*/  BRA `(.L_x_0) ;  /* 0xfffffffc00fc7947 */ /* 0x000fc0000383ffff */
[----:B------:R-:W-:-:S00]  /*0750*/  NOP ;  /* 0x0000000000007918 */ /* 0x000fc00000000000 */
        /* <DEDUP_REMOVED lines=10> */
.L_x_1:


//--------------------- .nv.shared._Z23smem_cuda_transpose_optiPKdPd --------------------------
	.section	.nv.shared._Z23smem_cuda_transpose_optiPKdPd,"aw",@nobits
	.sectionflags	@""
	.align	8
.nv.shared._Z23smem_cuda_transpose_optiPKdPd:
	.zero		9472


//--------------------- .nv.shared.reserved.0     --------------------------
	.section	.nv.shared.reserved.0,"aw",@nobits
	.weak		__nv_reservedSMEM_offset_0_alias
	.size		__nv_reservedSMEM_offset_0_alias, 0, 64
	.other		__nv_reservedSMEM_offset_0_alias,@"STO_CUDA_RESERVED_SHARED STV_DEFAULT"
__nv_reservedSMEM_offset_0_alias:
	.zero		0
	.zero		64


//--------------------- .nv.constant0._Z23smem_cuda_transpose_optiPKdPd --------------------------
	.section	.nv.constant0._Z23smem_cuda_transpose_optiPKdPd,"a",@progbits
	.sectionflags	@""
	.align	4
.nv.constant0._Z23smem_cuda_transpose_optiPKdPd:
	.zero		920


//--------------------- SYMBOLS --------------------------

	.type		.nv.reservedSmem.offset0,@object
	.size		.nv.reservedSmem.offset0,0x4
	.type		.nv.reservedSmem.cap,@object
	.size		.nv.reservedSmem.cap,0x4
